	.headerflags	@"EF_CUDA_TEXMODE_UNIFIED EF_CUDA_64BIT_ADDRESS EF_CUDA_ACCELERATORS EF_CUDA_SM90 EF_CUDA_VIRTUAL_SM(EF_CUDA_SM90)"
	.elftype	@"ET_EXEC"


//--------------------- .nv.info                  --------------------------
	.section	.nv.info,"",@"SHT_CUDA_INFO"
	.align	4


	//----- nvinfo : EIATTR_REGCOUNT
	.align		4
        /*0000*/ 	.byte	0x04, 0x2f
        /*0002*/ 	.short	(.L_2 - .L_1)
	.align		4
.L_1:
        /*0004*/ 	.word	index@(triton_poi_fused_cat_4)
        /*0008*/ 	.word	0x0000000f


	//----- nvinfo : EIATTR_MIN_STACK_SIZE
	.align		4
.L_2:
        /*000c*/ 	.byte	0x04, 0x12
        /*000e*/ 	.short	(.L_4 - .L_3)
	.align		4
.L_3:
        /*0010*/ 	.word	index@(triton_poi_fused_cat_4)
        /*0014*/ 	.word	0x00000000


	//----- nvinfo : EIATTR_FRAME_SIZE
	.align		4
.L_4:
        /*0018*/ 	.byte	0x04, 0x11
        /*001a*/ 	.short	(.L_6 - .L_5)
	.align		4
.L_5:
        /*001c*/ 	.word	index@(triton_poi_fused_cat_4)
        /*0020*/ 	.word	0x00000000


	//----- nvinfo : EIATTR_MIN_STACK_SIZE
	.align		4
.L_6:
        /*0024*/ 	.byte	0x04, 0x12
        /*0026*/ 	.short	(.L_8 - .L_7)
	.align		4
.L_7:
        /*0028*/ 	.word	index@(triton_poi_fused_cat_4)
        /*002c*/ 	.word	0x00000000
.L_8:


//--------------------- .nv.info.triton_poi_fused_cat_4 --------------------------
	.section	.nv.info.triton_poi_fused_cat_4,"",@"SHT_CUDA_INFO"
	.sectionflags	@""
	.align	4


	//----- nvinfo : EIATTR_CUDA_API_VERSION
	.align		4
        /*0000*/ 	.byte	0x04, 0x37
        /*0002*/ 	.short	(.L_10 - .L_9)
.L_9:
        /*0004*/ 	.word	0x0000007c


	//----- nvinfo : EIATTR_KPARAM_INFO
	.align		4
.L_10:
        /*0008*/ 	.byte	0x04, 0x17
        /*000a*/ 	.short	(.L_12 - .L_11)
.L_11:
        /*000c*/ 	.word	0x00000000
        /*0010*/ 	.short	0x0003
        /*0012*/ 	.short	0x0018
        /*0014*/ 	.byte	0x00, 0xf0, 0x11, 0x00


	//----- nvinfo : EIATTR_KPARAM_INFO
	.align		4
.L_12:
        /*0018*/ 	.byte	0x04, 0x17
        /*001a*/ 	.short	(.L_14 - .L_13)
.L_13:
        /*001c*/ 	.word	0x00000000
        /*0020*/ 	.short	0x0002
        /*0022*/ 	.short	0x0010
        /*0024*/ 	.byte	0x00, 0xf4, 0x21, 0x00


	//----- nvinfo : EIATTR_KPARAM_INFO
	.align		4
.L_14:
        /*0028*/ 	.byte	0x04, 0x17
        /*002a*/ 	.short	(.L_16 - .L_15)
.L_15:
        /*002c*/ 	.word	0x00000000
        /*0030*/ 	.short	0x0001
        /*0032*/ 	.short	0x0008
        /*0034*/ 	.byte	0x00, 0xf4, 0x21, 0x00


	//----- nvinfo : EIATTR_KPARAM_INFO
	.align		4
.L_16:
        /*0038*/ 	.byte	0x04, 0x17
        /*003a*/ 	.short	(.L_18 - .L_17)
.L_17:
        /*003c*/ 	.word	0x00000000
        /*0040*/ 	.short	0x0000
        /*0042*/ 	.short	0x0000
        /*0044*/ 	.byte	0x00, 0xf4, 0x21, 0x00


	//----- nvinfo : EIATTR_SPARSE_MMA_MASK
	.align		4
.L_18:
        /*0048*/ 	.byte	0x03, 0x50
        /*004a*/ 	.short	0x0000


	//----- nvinfo : EIATTR_MAXREG_COUNT
	.align		4
        /*004c*/ 	.byte	0x03, 0x1b
        /*004e*/ 	.short	0x00ff


	//----- nvinfo : EIATTR_EXIT_INSTR_OFFSETS
	.align		4
        /*0050*/ 	.byte	0x04, 0x1c
        /*0052*/ 	.short	(.L_20 - .L_19)


	//   ....[0]....
.L_19:
        /*0054*/ 	.word	0x00000a50


	//   ....[1]....
        /*0058*/ 	.word	0x00000a70


	//----- nvinfo : EIATTR_REQNTID
	.align		4
.L_20:
        /*005c*/ 	.byte	0x04, 0x10
        /*005e*/ 	.short	(.L_22 - .L_21)
.L_21:
        /*0060*/ 	.word	0x00000080
        /*0064*/ 	.word	0x00000001
        /*0068*/ 	.word	0x00000001


	//----- nvinfo : EIATTR_CRS_STACK_SIZE
	.align		4
.L_22:
        /*006c*/ 	.byte	0x04, 0x1e
        /*006e*/ 	.short	(.L_24 - .L_23)
.L_23:
        /*0070*/ 	.word	0x00000000


	//----- nvinfo : EIATTR_CBANK_PARAM_SIZE
	.align		4
.L_24:
        /*0074*/ 	.byte	0x03, 0x19
        /*0076*/ 	.short	0x001c


	//----- nvinfo : EIATTR_PARAM_CBANK
	.align		4
        /*0078*/ 	.byte	0x04, 0x0a
        /*007a*/ 	.short	(.L_26 - .L_25)
	.align		4
.L_25:
        /*007c*/ 	.word	index@(.nv.constant0.triton_poi_fused_cat_4)
        /*0080*/ 	.short	0x0210
        /*0082*/ 	.short	0x001c


	//----- nvinfo : EIATTR_SW_WAR
	.align		4
.L_26:
        /*0084*/ 	.byte	0x04, 0x36
        /*0086*/ 	.short	(.L_28 - .L_27)
.L_27:
        /*0088*/ 	.word	0x00000008
.L_28:


//--------------------- .nv.callgraph             --------------------------
	.section	.nv.callgraph,"",@"SHT_CUDA_CALLGRAPH"
	.align	4
	.sectionentsize	8
	.align		4
        /*0000*/ 	.word	0x00000000
	.align		4
        /*0004*/ 	.word	0xffffffff
	.align		4
        /*0008*/ 	.word	0x00000000
	.align		4
        /*000c*/ 	.word	0xfffffffe
	.align		4
        /*0010*/ 	.word	0x00000000
	.align		4
        /*0014*/ 	.word	0xfffffffd
	.align		4
        /*0018*/ 	.word	0x00000000
	.align		4
        /*001c*/ 	.word	0xfffffffc


//--------------------- .nv.constant4             --------------------------
	.section	.nv.constant4,"a",@progbits
	.align	8
	.align		8
.nv.constant4:
        /*0000*/ 	.dword	_$_str


//--------------------- .text.triton_poi_fused_cat_4 --------------------------
	.section	.text.triton_poi_fused_cat_4,"ax",@progbits
	.align	128
        .global         triton_poi_fused_cat_4
        .type           triton_poi_fused_cat_4,@function
        .size           triton_poi_fused_cat_4,(.L_x_13 - triton_poi_fused_cat_4)
        .other          triton_poi_fused_cat_4,@"STO_CUDA_ENTRY STV_DEFAULT"
triton_poi_fused_cat_4:
.text.triton_poi_fused_cat_4:
[----:B------:R-:W0:Y:S02]  /*0000*/  LDC R1, c[0x0][0x28] ;  /* 0x00000a00ff017b82 */ /* 0x000e240000000800 */
[----:B------:R-:W1:Y:S01]  /*0010*/  S2R R2, SR_TID.X ;  /* 0x0000000000027919 */ /* 0x000e620000002100 */
[----:B------:R-:W2:Y:S01]  /*0020*/  LDC.64 R6, c[0x0][0x210] ;  /* 0x00008400ff067b82 */ /* 0x000ea20000000a00 */
[----:B------:R-:W-:Y:S01]  /*0030*/  ULDC.64 UR4, c[0x0][0x208] ;  /* 0x0000820000047ab9 */ /* 0x000fe20000000a00 */
[----:B------:R-:W3:Y:S01]  /*0040*/  S2R R3, SR_CTAID.X ;  /* 0x0000000000037919 */ /* 0x000ee20000002500 */
[----:B-1----:R-:W-:-:S04]  /*0050*/  LOP3.LUT R2, R2, 0x7f, RZ, 0xc0, !PT ;  /* 0x0000007f02027812 */ /* 0x002fc800078ec0ff */
[----:B---3--:R-:W-:-:S04]  /*0060*/  LEA R2, R3, R2, 0x7 ;  /* 0x0000000203027211 */ /* 0x008fc800078e38ff */
[----:B------:R-:W-:-:S04]  /*0070*/  SHF.R.S32.HI R3, RZ, 0x1f, R2 ;  /* 0x0000001fff037819 */ /* 0x000fc80000011402 */
[CC--:B------:R-:W-:Y:S02]  /*0080*/  LEA.HI R0, R3.reuse, R2.reuse, RZ, 0x2 ;  /* 0x0000000203007211 */ /* 0x0c0fe400078f10ff */
[----:B------:R-:W-:Y:S02]  /*0090*/  LEA.HI R8, R3, R2, RZ, 0x5 ;  /* 0x0000000203087211 */ /* 0x000fe400078f28ff */
[----:B------:R-:W-:-:S04]  /*00a0*/  SHF.R.S32.HI R4, RZ, 0x2, R0 ;  /* 0x00000002ff047819 */ /* 0x000fc80000011400 */
[----:B------:R-:W-:-:S04]  /*00b0*/  LEA.HI R5, R4, R4, RZ, 0x3 ;  /* 0x0000000404057211 */ /* 0x000fc800078f18ff */
[----:B------:R-:W-:-:S04]  /*00c0*/  LOP3.LUT R5, R5, 0xfffffff8, RZ, 0xc0, !PT ;  /* 0xfffffff805057812 */ /* 0x000fc800078ec0ff */
[----:B------:R-:W-:Y:S01]  /*00d0*/  IADD3 R3, R4, -R5, RZ ;  /* 0x8000000504037210 */ /* 0x000fe20007ffe0ff */
[----:B------:R-:W-:Y:S01]  /*00e0*/  IMAD.MOV.U32 R4, RZ, RZ, RZ ;  /* 0x000000ffff047224 */ /* 0x000fe200078e00ff */
[----:B------:R-:W-:Y:S02]  /*00f0*/  SHF.R.S32.HI R5, RZ, 0x5, R8 ;  /* 0x00000005ff057819 */ /* 0x000fe40000011408 */
[----:B------:R-:W-:Y:S02]  /*0100*/  ISETP.GE.AND P0, PT, R3, 0x4, PT ;  /* 0x000000040300780c */ /* 0x000fe40003f06270 */
[----:B------:R-:W-:Y:S02]  /*0110*/  LOP3.LUT R8, R8, 0xffffffe0, RZ, 0xc0, !PT ;  /* 0xffffffe008087812 */ /* 0x000fe400078ec0ff */
[----:B------:R-:W-:Y:S02]  /*0120*/  SHF.L.U32 R5, R5, 0x4, RZ ;  /* 0x0000000405057819 */ /* 0x000fe400000006ff */
[----:B------:R-:W-:-:S02]  /*0130*/  ISETP.LT.AND P1, PT, R2, 0x80, !P0 ;  /* 0x000000800200780c */ /* 0x000fc40004721270 */
[----:B------:R-:W-:-:S05]  /*0140*/  IADD3 R9, R5, R2, -R8 ;  /* 0x0000000205097210 */ /* 0x000fca0007ffe808 */
[----:B--2---:R-:W-:-:S06]  /*0150*/  IMAD.WIDE R6, R9, 0x4, R6 ;  /* 0x0000000409067825 */ /* 0x004fcc00078e0206 */
[----:B------:R-:W2:Y:S01]  /*0160*/  @P1 LDG.E R4, desc[UR4][R6.64] ;  /* 0x0000000406041981 */ /* 0x000ea2000c1e1900 */
[----:B------:R-:W-:Y:S01]  /*0170*/  HFMA2.MMA R11, -RZ, RZ, 1.625, 0 ;  /* 0x3e800000ff0b7435 */ /* 0x000fe200000001ff */
[----:B------:R-:W-:Y:S01]  /*0180*/  BSSY B0, `(.L_x_0) ;  /* 0x0000024000007945 */ /* 0x000fe20003800000 */
[----:B--2---:R-:W-:-:S05]  /*0190*/  SEL R4, R4, RZ, P1 ;  /* 0x000000ff04047207 */ /* 0x004fca0000800000 */
[----:B------:R-:W-:-:S05]  /*01a0*/  FMUL R8, R4, 1.4426950216293334961 ;  /* 0x3fb8aa3b04087820 */ /* 0x000fca0000400000 */
[----:B------:R-:W-:-:S13]  /*01b0*/  FSETP.GEU.AND P1, PT, R8, -126, PT ;  /* 0xc2fc00000800780b */ /* 0x000fda0003f2e000 */
[----:B------:R-:W-:-:S04]  /*01c0*/  @!P1 FMUL R8, R8, 0.5 ;  /* 0x3f00000008089820 */ /* 0x000fc80000400000 */
[----:B------:R-:W1:Y:S02]  /*01d0*/  MUFU.EX2 R9, R8 ;  /* 0x0000000800097308 */ /* 0x000e640000000800 */
[----:B-1----:R-:W-:Y:S01]  /*01e0*/  @!P1 FMUL R9, R9, R9 ;  /* 0x0000000909099220 */ /* 0x002fe20000400000 */
[----:B------:R-:W-:-:S03]  /*01f0*/  FSETP.GT.AND P1, PT, R4, 20, PT ;  /* 0x41a000000400780b */ /* 0x000fc60003f24000 */
[C---:B------:R-:W-:Y:S01]  /*0200*/  FADD.FTZ.RZ R10, R9.reuse, 1 ;  /* 0x3f800000090a7421 */ /* 0x040fe2000001c000 */
[----:B------:R-:W-:-:S04]  /*0210*/  ISETP.GE.U32.AND P2, PT, R9, 0x7f800000, PT ;  /* 0x7f8000000900780c */ /* 0x000fc80003f46070 */
[----:B------:R-:W-:-:S04]  /*0220*/  IADD3 R10, R10, -0x3f400000, RZ ;  /* 0xc0c000000a0a7810 */ /* 0x000fc80007ffe0ff */
[----:B------:R-:W-:-:S04]  /*0230*/  LOP3.LUT R10, R10, 0xff800000, RZ, 0xc0, !PT ;  /* 0xff8000000a0a7812 */ /* 0x000fc800078ec0ff */
[----:B------:R-:W-:Y:S02]  /*0240*/  IADD3 R6, -R10, 0x40800000, RZ ;  /* 0x408000000a067810 */ /* 0x000fe40007ffe1ff */
[----:B------:R-:W-:Y:S02]  /*0250*/  IADD3 R7, R9, -R10, RZ ;  /* 0x8000000a09077210 */ /* 0x000fe40007ffe0ff */
[----:B------:R-:W-:Y:S01]  /*0260*/  I2FP.F32.S32 R10, R10 ;  /* 0x0000000a000a7245 */ /* 0x000fe20000201400 */
[----:B------:R-:W-:Y:S01]  /*0270*/  FFMA.FTZ R12, R6, R11, -1 ;  /* 0xbf800000060c7423 */ /* 0x000fe2000001000b */
[----:B------:R-:W-:-:S03]  /*0280*/  IMAD.MOV.U32 R6, RZ, RZ, 0x3d39bf78 ;  /* 0x3d39bf78ff067424 */ /* 0x000fc600078e00ff */
[----:B------:R-:W-:Y:S01]  /*0290*/  FADD R7, R7, R12 ;  /* 0x0000000c07077221 */ /* 0x000fe20000000000 */
[----:B------:R-:W-:-:S03]  /*02a0*/  FMUL R10, R10, 1.1920928955078125e-07 ;  /* 0x340000000a0a7820 */ /* 0x000fc60000400000 */
[----:B------:R-:W-:-:S04]  /*02b0*/  FFMA.FTZ R8, R7, -R6, 0.10546888411045074463 ;  /* 0x3dd8001207087423 */ /* 0x000fc80000010806 */
[----:B------:R-:W-:-:S04]  /*02c0*/  FFMA.FTZ R8, R7, R8, -0.13229703903198242188 ;  /* 0xbe0778e007087423 */ /* 0x000fc80000010008 */
[----:B------:R-:W-:-:S04]  /*02d0*/  FFMA.FTZ R8, R7, R8, 0.14491446316242218018 ;  /* 0x3e14647507087423 */ /* 0x000fc80000010008 */
[----:B------:R-:W-:-:S04]  /*02e0*/  FFMA.FTZ R8, R7, R8, -0.16641564667224884033 ;  /* 0xbe2a68dd07087423 */ /* 0x000fc80000010008 */
[----:B------:R-:W-:-:S04]  /*02f0*/  FFMA.FTZ R8, R7, R8, 0.19988867640495300293 ;  /* 0x3e4caf9e07087423 */ /* 0x000fc80000010008 */
[----:B------:R-:W-:-:S04]  /*0300*/  FFMA.FTZ R8, R7, R8, -0.25000196695327758789 ;  /* 0xbe80004207087423 */ /* 0x000fc80000010008 */
[----:B------:R-:W-:-:S04]  /*0310*/  FFMA.FTZ R8, R7, R8, 0.33333510160446166992 ;  /* 0x3eaaaae607087423 */ /* 0x000fc80000010008 */
[----:B------:R-:W-:-:S04]  /*0320*/  FFMA.FTZ R8, R7, R8, -0.5 ;  /* 0xbf00000007087423 */ /* 0x000fc80000010008 */
[----:B------:R-:W-:-:S04]  /*0330*/  FMUL R8, R7, R8 ;  /* 0x0000000807087220 */ /* 0x000fc80000400000 */
[----:B------:R-:W-:-:S04]  /*0340*/  FFMA.FTZ R7, R7, R8, R7 ;  /* 0x0000000807077223 */ /* 0x000fc80000010007 */
[----:B------:R-:W-:Y:S01]  /*0350*/  FFMA.FTZ R7, R10, 0.69314718246459960938, R7 ;  /* 0x3f3172180a077823 */ /* 0x000fe20000010007 */
[----:B------:R-:W-:Y:S06]  /*0360*/  @!P2 BRA `(.L_x_1) ;  /* 0x000000000014a947 */ /* 0x000fec0003800000 */
[C---:B------:R-:W-:Y:S02]  /*0370*/  ISETP.GE.AND P2, PT, R9.reuse, -0x407fffff, PT ;  /* 0xbf8000010900780c */ /* 0x040fe40003f46270 */
[----:B------:R-:W-:-:S11]  /*0380*/  FSETP.NEU.AND P3, PT, R9, RZ, PT ;  /* 0x000000ff0900720b */ /* 0x000fd60003f6d000 */
[----:B------:R-:W-:-:S05]  /*0390*/  @P2 MOV R8, 0x7f800000 ;  /* 0x7f80000000082802 */ /* 0x000fca0000000f00 */
[----:B------:R-:W-:-:S05]  /*03a0*/  @P2 FFMA.FTZ R7, R9, R8, +INF ;  /* 0x7f80000009072423 */ /* 0x000fca0000010008 */
[----:B------:R-:W-:-:S07]  /*03b0*/  FSEL R7, R7, -RZ, P3 ;  /* 0x800000ff07077208 */ /* 0x000fce0001800000 */
.L_x_1:
[----:B------:R-:W-:Y:S05]  /*03c0*/  BSYNC B0 ;  /* 0x0000000000007941 */ /* 0x000fea0003800000 */
.L_x_0:
[----:B------:R-:W-:Y:S01]  /*03d0*/  FSEL R11, R4, R7, P1 ;  /* 0x00000007040b7208 */ /* 0x000fe20000800000 */
[----:B------:R-:W-:Y:S01]  /*03e0*/  BSSY B0, `(.L_x_2) ;  /* 0x0000018000007945 */ /* 0x000fe20003800000 */
[----:B------:R-:W-:Y:S02]  /*03f0*/  LOP3.LUT R7, R0, 0xfffffffc, RZ, 0xc0, !PT ;  /* 0xfffffffc00077812 */ /* 0x000fe400078ec0ff */
[----:B------:R-:W-:Y:S01]  /*0400*/  ISETP.GE.AND P1, PT, R2, 0x80, PT ;  /* 0x000000800200780c */ /* 0x000fe20003f26270 */
[----:B------:R-:W-:Y:S01]  /*0410*/  FADD.FTZ R12, |R11|, -RZ ;  /* 0x800000ff0b0c7221 */ /* 0x000fe20000010200 */
[----:B------:R-:W-:-:S04]  /*0420*/  IADD3 R8, R2, -R7, RZ ;  /* 0x8000000702087210 */ /* 0x000fc80007ffe0ff */
[----:B------:R-:W-:-:S13]  /*0430*/  FSETP.GE.AND P2, PT, R12, 0.60000002384185791016, PT ;  /* 0x3f19999a0c00780b */ /* 0x000fda0003f46000 */
[----:B------:R-:W-:Y:S05]  /*0440*/  @!P2 BRA `(.L_x_3) ;  /* 0x000000000028a947 */ /* 0x000fea0003800000 */
[C---:B------:R-:W-:Y:S01]  /*0450*/  FMUL R0, R12.reuse, 2.8853900432586669922 ;  /* 0x4038aa3b0c007820 */ /* 0x040fe20000400000 */
[----:B------:R-:W-:Y:S02]  /*0460*/  MOV R10, 0x3f800000 ;  /* 0x3f800000000a7802 */ /* 0x000fe40000000f00 */
[----:B------:R-:W-:-:S03]  /*0470*/  FSETP.GE.AND P2, PT, R12, 9.010913848876953125, PT ;  /* 0x41102cb40c00780b */ /* 0x000fc60003f46000 */
[----:B------:R-:W1:Y:S02]  /*0480*/  MUFU.EX2 R0, R0 ;  /* 0x0000000000007308 */ /* 0x000e640000000800 */
[----:B-1----:R-:W-:-:S06]  /*0490*/  FADD R9, R0, 1 ;  /* 0x3f80000000097421 */ /* 0x002fcc0000000000 */
[----:B------:R-:W1:Y:S02]  /*04a0*/  MUFU.RCP R9, R9 ;  /* 0x0000000900097308 */ /* 0x000e640000001000 */
[----:B-1----:R-:W-:-:S05]  /*04b0*/  FFMA.FTZ R7, R9, -2, R10 ;  /* 0xc000000009077823 */ /* 0x002fca000001000a */
[----:B------:R-:W-:-:S04]  /*04c0*/  FSEL R7, R7, 1, !P2 ;  /* 0x3f80000007077808 */ /* 0x000fc80005000000 */
[----:B------:R-:W-:Y:S01]  /*04d0*/  LOP3.LUT R7, R7, 0x80000000, R11, 0xf8, !PT ;  /* 0x8000000007077812 */ /* 0x000fe200078ef80b */
[----:B------:R-:W-:Y:S06]  /*04e0*/  BRA `(.L_x_4) ;  /* 0x00000000001c7947 */ /* 0x000fec0003800000 */
.L_x_3:
[----:B------:R-:W-:Y:S02]  /*04f0*/  IMAD.MOV.U32 R0, RZ, RZ, 0x3c80f082 ;  /* 0x3c80f082ff007424 */ /* 0x000fe400078e00ff */
[----:B------:R-:W-:-:S04]  /*0500*/  FMUL R7, R11, R11 ;  /* 0x0000000b0b077220 */ /* 0x000fc80000400000 */
[----:B------:R-:W-:-:S04]  /*0510*/  FFMA.FTZ R0, R7, R0, -0.052303962409496307373 ;  /* 0xbd563cae07007423 */ /* 0x000fc80000010000 */
[----:B------:R-:W-:-:S04]  /*0520*/  FFMA.FTZ R0, R7, R0, 0.1331529766321182251 ;  /* 0x3e08594107007423 */ /* 0x000fc80000010000 */
[----:B------:R-:W-:-:S04]  /*0530*/  FFMA.FTZ R0, R7, R0, -0.33332768082618713379 ;  /* 0xbeaaa9ed07007423 */ /* 0x000fc80000010000 */
[----:B------:R-:W-:-:S04]  /*0540*/  FFMA.FTZ R0, R7, R0, RZ ;  /* 0x0000000007007223 */ /* 0x000fc800000100ff */
[----:B------:R-:W-:-:S07]  /*0550*/  FFMA.FTZ R7, R11, R0, R11 ;  /* 0x000000000b077223 */ /* 0x000fce000001000b */
.L_x_4:
[----:B------:R-:W-:Y:S05]  /*0560*/  BSYNC B0 ;  /* 0x0000000000007941 */ /* 0x000fea0003800000 */
.L_x_2:
[C---:B------:R-:W-:Y:S01]  /*0570*/  SHF.L.U32 R0, R3.reuse, 0x2, RZ ;  /* 0x0000000203007819 */ /* 0x040fe200000006ff */
[----:B------:R-:W-:Y:S01]  /*0580*/  ULDC.64 UR6, c[0x0][0x218] ;  /* 0x0000860000067ab9 */ /* 0x000fe20000000a00 */
[----:B------:R-:W-:Y:S01]  /*0590*/  ISETP.GT.AND P2, PT, R3, 0x3, !P1 ;  /* 0x000000030300780c */ /* 0x000fe20004f44270 */
[----:B------:R-:W-:Y:S01]  /*05a0*/  BSSY B0, `(.L_x_5) ;  /* 0x000000b000007945 */ /* 0x000fe20003800000 */
[--C-:B------:R-:W-:Y:S01]  /*05b0*/  SHF.R.S32.HI R9, RZ, 0x1f, R5.reuse ;  /* 0x0000001fff097819 */ /* 0x100fe20000011405 */
[----:B------:R-:W-:Y:S01]  /*05c0*/  HFMA2.MMA R3, -RZ, RZ, 0, 0 ;  /* 0x00000000ff037435 */ /* 0x000fe200000001ff */
[----:B------:R-:W-:Y:S02]  /*05d0*/  IADD3 R5, P3, P4, R0, R8, R5 ;  /* 0x0000000800057210 */ /* 0x000fe40007c7e005 */
[----:B------:R-:W-:Y:S02]  /*05e0*/  SHF.R.S32.HI R10, RZ, 0x1f, R8 ;  /* 0x0000001fff0a7819 */ /* 0x000fe40000011408 */
[----:B------:R-:W-:-:S04]  /*05f0*/  SHF.R.S32.HI R0, RZ, 0x1f, R0 ;  /* 0x0000001fff007819 */ /* 0x000fc80000011400 */
[----:B------:R-:W-:Y:S02]  /*0600*/  IADD3.X R0, R0, R10, R9, P3, P4 ;  /* 0x0000000a00007210 */ /* 0x000fe40001fe8409 */
[----:B------:R-:W-:-:S04]  /*0610*/  LEA R8, P3, R5, UR6, 0x2 ;  /* 0x0000000605087c11 */ /* 0x000fc8000f8610ff */
[----:B------:R-:W-:Y:S01]  /*0620*/  LEA.HI.X R9, R5, UR7, R0, 0x2, P3 ;  /* 0x0000000705097c11 */ /* 0x000fe200098f1400 */
[----:B------:R-:W-:Y:S08]  /*0630*/  @!P2 BRA `(.L_x_6) ;  /* 0x000000000004a947 */ /* 0x000ff00003800000 */
[----:B------:R1:W5:Y:S02]  /*0640*/  LDG.E R3, desc[UR4][R8.64+-0x40] ;  /* 0xffffc00408037981 */ /* 0x000364000c1e1900 */
.L_x_6:
[----:B------:R-:W-:Y:S05]  /*0650*/  BSYNC B0 ;  /* 0x0000000000007941 */ /* 0x000fea0003800000 */
.L_x_5:
[----:B-----5:R-:W-:Y:S01]  /*0660*/  SEL R3, R3, RZ, P2 ;  /* 0x000000ff03037207 */ /* 0x020fe20001000000 */
[----:B------:R-:W-:Y:S04]  /*0670*/  BSSY B0, `(.L_x_7) ;  /* 0x0000023000007945 */ /* 0x000fe80003800000 */
[----:B------:R-:W-:-:S05]  /*0680*/  FMUL R5, R3, 1.4426950216293334961 ;  /* 0x3fb8aa3b03057820 */ /* 0x000fca0000400000 */
[----:B------:R-:W-:-:S13]  /*0690*/  FSETP.GEU.AND P2, PT, R5, -126, PT ;  /* 0xc2fc00000500780b */ /* 0x000fda0003f4e000 */
[----:B------:R-:W-:-:S04]  /*06a0*/  @!P2 FMUL R5, R5, 0.5 ;  /* 0x3f0000000505a820 */ /* 0x000fc80000400000 */
[----:B-1----:R-:W1:Y:S02]  /*06b0*/  MUFU.EX2 R8, R5 ;  /* 0x0000000500087308 */ /* 0x002e640000000800 */
[----:B-1----:R-:W-:Y:S01]  /*06c0*/  @!P2 FMUL R8, R8, R8 ;  /* 0x000000080808a220 */ /* 0x002fe20000400000 */
[----:B------:R-:W-:-:S03]  /*06d0*/  FSETP.GT.AND P2, PT, R3, 20, PT ;  /* 0x41a000000300780b */ /* 0x000fc60003f44000 */
[C---:B------:R-:W-:Y:S01]  /*06e0*/  FADD.FTZ.RZ R0, R8.reuse, 1 ;  /* 0x3f80000008007421 */ /* 0x040fe2000001c000 */
[----:B------:R-:W-:-:S04]  /*06f0*/  ISETP.GE.U32.AND P3, PT, R8, 0x7f800000, PT ;  /* 0x7f8000000800780c */ /* 0x000fc80003f66070 */
[----:B------:R-:W-:-:S04]  /*0700*/  IADD3 R0, R0, -0x3f400000, RZ ;  /* 0xc0c0000000007810 */ /* 0x000fc80007ffe0ff */
[----:B------:R-:W-:Y:S01]  /*0710*/  LOP3.LUT R9, R0, 0xff800000, RZ, 0xc0, !PT ;  /* 0xff80000000097812 */ /* 0x000fe200078ec0ff */
[----:B------:R-:W-:-:S03]  /*0720*/  IMAD.MOV.U32 R0, RZ, RZ, 0x3f800000 ;  /* 0x3f800000ff007424 */ /* 0x000fc600078e00ff */
[----:B------:R-:W-:Y:S02]  /*0730*/  IADD3 R11, -R9, 0x40800000, RZ ;  /* 0x40800000090b7810 */ /* 0x000fe40007ffe1ff */
[----:B------:R-:W-:Y:S02]  /*0740*/  IADD3 R10, R8, -R9, RZ ;  /* 0x80000009080a7210 */ /* 0x000fe40007ffe0ff */
[----:B------:R-:W-:Y:S01]  /*0750*/  I2FP.F32.S32 R9, R9 ;  /* 0x0000000900097245 */ /* 0x000fe20000201400 */
[----:B------:R-:W-:-:S04]  /*0760*/  FFMA.FTZ R11, R11, 0.25, -R0 ;  /* 0x3e8000000b0b7823 */ /* 0x000fc80000010800 */
        /* <DEDUP_REMOVED lines=19> */
.L_x_8:
[----:B------:R-:W-:Y:S05]  /*08a0*/  BSYNC B0 ;  /* 0x0000000000007941 */ /* 0x000fea0003800000 */
.L_x_7:
[----:B------:R-:W-:Y:S01]  /*08b0*/  FSEL R8, R3, R6, P2 ;  /* 0x0000000603087208 */ /* 0x000fe20001000000 */
[----:B------:R-:W-:Y:S04]  /*08c0*/  BSSY B0, `(.L_x_9) ;  /* 0x0000014000007945 */ /* 0x000fe80003800000 */
[----:B------:R-:W-:-:S05]  /*08d0*/  FADD.FTZ R10, |R8|, -RZ ;  /* 0x800000ff080a7221 */ /* 0x000fca0000010200 */
[----:B------:R-:W-:-:S13]  /*08e0*/  FSETP.GE.AND P2, PT, R10, 0.60000002384185791016, PT ;  /* 0x3f19999a0a00780b */ /* 0x000fda0003f46000 */
[----:B------:R-:W-:Y:S05]  /*08f0*/  @!P2 BRA `(.L_x_10) ;  /* 0x000000000024a947 */ /* 0x000fea0003800000 */
[C---:B------:R-:W-:Y:S01]  /*0900*/  FMUL R5, R10.reuse, 2.8853900432586669922 ;  /* 0x4038aa3b0a057820 */ /* 0x040fe20000400000 */
[----:B------:R-:W-:-:S05]  /*0910*/  FSETP.GE.AND P2, PT, R10, 9.010913848876953125, PT ;  /* 0x41102cb40a00780b */ /* 0x000fca0003f46000 */
[----:B------:R-:W1:Y:S02]  /*0920*/  MUFU.EX2 R5, R5 ;  /* 0x0000000500057308 */ /* 0x000e640000000800 */
[----:B-1----:R-:W-:-:S06]  /*0930*/  FADD R6, R5, 1 ;  /* 0x3f80000005067421 */ /* 0x002fcc0000000000 */
[----:B------:R-:W1:Y:S02]  /*0940*/  MUFU.RCP R9, R6 ;  /* 0x0000000600097308 */ /* 0x000e640000001000 */
[----:B-1----:R-:W-:-:S05]  /*0950*/  FFMA.FTZ R9, R9, -2, R0 ;  /* 0xc000000009097823 */ /* 0x002fca0000010000 */
[----:B------:R-:W-:-:S04]  /*0960*/  FSEL R9, R9, 1, !P2 ;  /* 0x3f80000009097808 */ /* 0x000fc80005000000 */
[----:B------:R-:W-:Y:S01]  /*0970*/  LOP3.LUT R0, R9, 0x80000000, R8, 0xf8, !PT ;  /* 0x8000000009007812 */ /* 0x000fe200078ef808 */
[----:B------:R-:W-:Y:S06]  /*0980*/  BRA `(.L_x_11) ;  /* 0x00000000001c7947 */ /* 0x000fec0003800000 */
.L_x_10:
[----:B------:R-:W-:Y:S01]  /*0990*/  HFMA2.MMA R0, -RZ, RZ, 1.125, -9232 ;  /* 0x3c80f082ff007435 */ /* 0x000fe200000001ff */
[----:B------:R-:W-:-:S09]  /*09a0*/  FMUL R5, R8, R8 ;  /* 0x0000000808057220 */ /* 0x000fd20000400000 */
[----:B------:R-:W-:-:S04]  /*09b0*/  FFMA.FTZ R0, R5, R0, -0.052303962409496307373 ;  /* 0xbd563cae05007423 */ /* 0x000fc80000010000 */
[----:B------:R-:W-:-:S04]  /*09c0*/  FFMA.FTZ R0, R5, R0, 0.1331529766321182251 ;  /* 0x3e08594105007423 */ /* 0x000fc80000010000 */
[----:B------:R-:W-:-:S04]  /*09d0*/  FFMA.FTZ R0, R5, R0, -0.33332768082618713379 ;  /* 0xbeaaa9ed05007423 */ /* 0x000fc80000010000 */
[----:B------:R-:W-:-:S04]  /*09e0*/  FFMA.FTZ R0, R5, R0, RZ ;  /* 0x0000000005007223 */ /* 0x000fc800000100ff */
[----:B------:R-:W-:-:S07]  /*09f0*/  FFMA.FTZ R0, R8, R0, R8 ;  /* 0x0000000008007223 */ /* 0x000fce0000010008 */
.L_x_11:
[----:B------:R-:W-:Y:S05]  /*0a00*/  BSYNC B0 ;  /* 0x0000000000007941 */ /* 0x000fea0003800000 */
.L_x_9:
[----:B------:R-:W1:Y:S01]  /*0a10*/  LDC.64 R8, c[0x0][0x220] ;  /* 0x00008800ff087b82 */ /* 0x000e620000000a00 */
[----:B------:R-:W-:Y:S01]  /*0a20*/  FMUL R7, R4, R7 ;  /* 0x0000000704077220 */ /* 0x000fe20000400000 */
[----:B------:R-:W-:Y:S01]  /*0a30*/  @P0 FMUL R7, R3, R0 ;  /* 0x0000000003070220 */ /* 0x000fe20000400000 */
[----:B-1----:R-:W-:Y:S01]  /*0a40*/  IMAD.WIDE R2, R2, 0x4, R8 ;  /* 0x0000000402027825 */ /* 0x002fe200078e0208 */
[----:B------:R-:W-:Y:S06]  /*0a50*/  @P1 EXIT ;  /* 0x000000000000194d */ /* 0x000fec0003800000 */
[----:B------:R-:W-:Y:S01]  /*0a60*/  STG.E desc[UR4][R2.64], R7 ;  /* 0x0000000702007986 */ /* 0x000fe2000c101904 */
[----:B------:R-:W-:Y:S05]  /*0a70*/  EXIT ;  /* 0x000000000000794d */ /* 0x000fea0003800000 */
.L_x_12:
[----:B------:R-:W-:-:S00]  /*0a80*/  BRA `(.L_x_12) ;  /* 0xfffffffc00fc7947 */ /* 0x000fc0000383ffff */
[----:B------:R-:W-:-:S00]  /*0a90*/  NOP ;  /* 0x0000000000007918 */ /* 0x000fc00000000000 */
        /* <DEDUP_REMOVED lines=14> */
.L_x_13:


//--------------------- .nv.global.init           --------------------------
	.section	.nv.global.init,"aw",@progbits
.nv.global.init:
	.type		_$_str,@object
	.size		_$_str,(.L_0 - _$_str)
_$_str:
        /*0000*/ 	.byte	0x5f, 0x5f, 0x43, 0x55, 0x44, 0x41, 0x5f, 0x46, 0x54, 0x5a, 0x00
.L_0:


//--------------------- .nv.constant0.triton_poi_fused_cat_4 --------------------------
	.section	.nv.constant0.triton_poi_fused_cat_4,"a",@progbits
	.sectionflags	@""
	.align	4
.nv.constant0.triton_poi_fused_cat_4:
	.zero		556
